//
// Generated by NVIDIA NVVM Compiler
//
// Compiler Build ID: CL-36424714
// Cuda compilation tools, release 13.0, V13.0.88
// Based on NVVM 20.0.0
//

.version 9.0
.target sm_100
.address_size 64

	// .globl	_Z12reduceVectorPfi

.visible .entry _Z12reduceVectorPfi(
	.param .u64 .ptr .align 1 _Z12reduceVectorPfi_param_0,
	.param .u32 _Z12reduceVectorPfi_param_1
)
{
	.reg .pred 	%p<4>;
	.reg .b32 	%r<5>;
	.reg .b32 	%f<10>;
	.reg .b64 	%rd<5>;

	ld.param.u64 	%rd2, [_Z12reduceVectorPfi_param_0];
	cvta.to.global.u64 	%rd3, %rd2;
	mov.u32 	%r2, %ctaid.x;
	mov.u32 	%r3, %ntid.x;
	mov.u32 	%r4, %tid.x;
	mad.lo.s32 	%r1, %r2, %r3, %r4;
	mul.wide.s32 	%rd4, %r1, 4;
	add.s64 	%rd1, %rd3, %rd4;
	setp.gt.s32 	%p1, %r1, 3;
	@%p1 bra 	$L__BB0_2;
	ld.global.f32 	%f1, [%rd1+16];
	ld.global.f32 	%f2, [%rd1];
	add.f32 	%f3, %f1, %f2;
	st.global.f32 	[%rd1], %f3;
$L__BB0_2:
	bar.sync 	0;
	setp.gt.s32 	%p2, %r1, 1;
	@%p2 bra 	$L__BB0_4;
	ld.global.f32 	%f4, [%rd1+8];
	ld.global.f32 	%f5, [%rd1];
	add.f32 	%f6, %f4, %f5;
	st.global.f32 	[%rd1], %f6;
$L__BB0_4:
	bar.sync 	0;
	setp.gt.s32 	%p3, %r1, 0;
	@%p3 bra 	$L__BB0_6;
	ld.global.f32 	%f7, [%rd1+4];
	ld.global.f32 	%f8, [%rd1];
	add.f32 	%f9, %f7, %f8;
	st.global.f32 	[%rd1], %f9;
$L__BB0_6:
	bar.sync 	0;
	ret;

}


// ===== COMPILED SASS (sm_100) =====

	.target	sm_100

	.elftype	@"ET_EXEC"


//--------------------- .note.nv.tkinfo           --------------------------
	.section	.note.nv.tkinfo,"",@"SHT_NOTE"
	.sectionflags	@"SHF_NOTE_NV_TKINFO"
	.tkinfo
        /*0018*/ 	.word	0x00000002
        /*0030*/ 	.string	""
        /*0030*/ 	.string	"ptxas"
        /*0030*/ 	.string	"Cuda compilation tools, release 13.0, V13.0.88"
        /*0030*/ 	.string	"Build cuda_13.0.r13.0/compiler.36424714_0"
        /*0030*/ 	.string	"-arch sm_100 -m 64 "



//--------------------- .note.nv.cuinfo           --------------------------
	.section	.note.nv.cuinfo,"",@"SHT_NOTE"
	.sectionflags	@"SHF_NOTE_NV_CUINFO"
        /*0018*/ 	.short	0x0002
        /*001a*/ 	.short	0x0064
        /*001c*/ 	.short	0x0082
	.zero		2


//--------------------- .nv.info                  --------------------------
	.section	.nv.info,"",@"SHT_CUDA_INFO"
	.align	4


	//----- nvinfo : EIATTR_REGCOUNT
	.align		4
        /*0000*/ 	.byte	0x04, 0x2f
        /*0002*/ 	.short	(.L_1 - .L_0)
	.align		4
.L_0:
        /*0004*/ 	.word	index@(_Z12reduceVectorPfi)
        /*0008*/ 	.word	0x00000008


	//----- nvinfo : EIATTR_FRAME_SIZE
	.align		4
.L_1:
        /*000c*/ 	.byte	0x04, 0x11
        /*000e*/ 	.short	(.L_3 - .L_2)
	.align		4
.L_2:
        /*0010*/ 	.word	index@(_Z12reduceVectorPfi)
        /*0014*/ 	.word	0x00000000


	//----- nvinfo : EIATTR_MIN_STACK_SIZE
	.align		4
.L_3:
        /*0018*/ 	.byte	0x04, 0x12
        /*001a*/ 	.short	(.L_5 - .L_4)
	.align		4
.L_4:
        /*001c*/ 	.word	index@(_Z12reduceVectorPfi)
        /*0020*/ 	.word	0x00000000
.L_5:


//--------------------- .nv.compat                --------------------------
	.section	.nv.compat,"",@"SHT_CUDA_COMPAT_INFO"
	.align	4
        /*0000*/ 	.byte	0x02, 0x09, 0x00, 0x00, 0x02, 0x02, 0x01, 0x00, 0x02, 0x05, 0x05, 0x00, 0x03, 0x07, 0x01, 0x01
        /*0010*/ 	.byte	0x02, 0x03, 0x00, 0x00, 0x02, 0x06, 0x01, 0x00, 0x04, 0x0b, 0x08, 0x00, 0x09, 0x00, 0x00, 0x00
        /*0020*/ 	.byte	0x00, 0x00, 0x00, 0x00


//--------------------- .nv.info._Z12reduceVectorPfi --------------------------
	.section	.nv.info._Z12reduceVectorPfi,"",@"SHT_CUDA_INFO"
	.sectionflags	@""
	.align	4


	//----- nvinfo : EIATTR_CUDA_API_VERSION
	.align		4
        /*0000*/ 	.byte	0x04, 0x37
        /*0002*/ 	.short	(.L_7 - .L_6)
.L_6:
        /*0004*/ 	.word	0x00000082


	//----- nvinfo : EIATTR_KPARAM_INFO
	.align		4
.L_7:
        /*0008*/ 	.byte	0x04, 0x17
        /*000a*/ 	.short	(.L_9 - .L_8)
.L_8:
        /*000c*/ 	.word	0x00000000
        /*0010*/ 	.short	0x0001
        /*0012*/ 	.short	0x0008
        /*0014*/ 	.byte	0x00, 0xf0, 0x11, 0x00


	//----- nvinfo : EIATTR_KPARAM_INFO
	.align		4
.L_9:
        /*0018*/ 	.byte	0x04, 0x17
        /*001a*/ 	.short	(.L_11 - .L_10)
.L_10:
        /*001c*/ 	.word	0x00000000
        /*0020*/ 	.short	0x0000
        /*0022*/ 	.short	0x0000
        /*0024*/ 	.byte	0x00, 0xf5, 0x21, 0x00


	//----- nvinfo : EIATTR_SPARSE_MMA_MASK
	.align		4
.L_11:
        /*0028*/ 	.byte	0x03, 0x50
        /*002a*/ 	.short	0x0000


	//----- nvinfo : EIATTR_MAXREG_COUNT
	.align		4
        /*002c*/ 	.byte	0x03, 0x1b
        /*002e*/ 	.short	0x00ff


	//----- nvinfo : EIATTR_NUM_BARRIERS
	.align		4
        /*0030*/ 	.byte	0x02, 0x4c
        /*0032*/ 	.byte	0x01
	.zero		1


	//----- nvinfo : EIATTR_MERCURY_ISA_VERSION
	.align		4
        /*0034*/ 	.byte	0x03, 0x5f
        /*0036*/ 	.short	0x0101


	//----- nvinfo : EIATTR_VRC_CTA_INIT_COUNT
	.align		4
        /*0038*/ 	.byte	0x02, 0x4a
	.zero		1
	.zero		1


	//----- nvinfo : EIATTR_EXIT_INSTR_OFFSETS
	.align		4
        /*003c*/ 	.byte	0x04, 0x1c
        /*003e*/ 	.short	(.L_13 - .L_12)


	//   ....[0]....
.L_12:
        /*0040*/ 	.word	0x00000230


	//----- nvinfo : EIATTR_CRS_STACK_SIZE
	.align		4
.L_13:
        /*0044*/ 	.byte	0x04, 0x1e
        /*0046*/ 	.short	(.L_15 - .L_14)
.L_14:
        /*0048*/ 	.word	0x00000000


	//----- nvinfo : EIATTR_CBANK_PARAM_SIZE
	.align		4
.L_15:
        /*004c*/ 	.byte	0x03, 0x19
        /*004e*/ 	.short	0x000c


	//----- nvinfo : EIATTR_PARAM_CBANK
	.align		4
        /*0050*/ 	.byte	0x04, 0x0a
        /*0052*/ 	.short	(.L_17 - .L_16)
	.align		4
.L_16:
        /*0054*/ 	.word	index@(.nv.constant0._Z12reduceVectorPfi)
        /*0058*/ 	.short	0x0380
        /*005a*/ 	.short	0x000c


	//----- nvinfo : EIATTR_SW_WAR
	.align		4
.L_17:
        /*005c*/ 	.byte	0x04, 0x36
        /*005e*/ 	.short	(.L_19 - .L_18)
.L_18:
        /*0060*/ 	.word	0x00000008
.L_19:


//--------------------- .nv.callgraph             --------------------------
	.section	.nv.callgraph,"",@"SHT_CUDA_CALLGRAPH"
	.align	4
	.sectionentsize	8
	.align		4
        /*0000*/ 	.word	0x00000000
	.align		4
        /*0004*/ 	.word	0xffffffff
	.align		4
        /*0008*/ 	.word	0x00000000
	.align		4
        /*000c*/ 	.word	0xfffffffe
	.align		4
        /*0010*/ 	.word	0x00000000
	.align		4
        /*0014*/ 	.word	0xfffffffd
	.align		4
        /*0018*/ 	.word	0x00000000
	.align		4
        /*001c*/ 	.word	0xfffffffc


//--------------------- .text._Z12reduceVectorPfi --------------------------
	.section	.text._Z12reduceVectorPfi,"ax",@progbits
	.align	128
        .global         _Z12reduceVectorPfi
        .type           _Z12reduceVectorPfi,@function
        .size           _Z12reduceVectorPfi,(.L_x_7 - _Z12reduceVectorPfi)
        .other          _Z12reduceVectorPfi,@"STO_CUDA_ENTRY STV_DEFAULT"
_Z12reduceVectorPfi:
.text._Z12reduceVectorPfi:
[----:B------:R-:W-:Y:S01]  /*0000*/  LDC R1, c[0x0][0x37c] ;  /* 0x0000df00ff017b82 */ /* 0x000fe20000000800 */
[----:B------:R-:W0:Y:S07]  /*0010*/  S2R R0, SR_TID.X ;  /* 0x0000000000007919 */ /* 0x000e2e0000002100 */
[----:B------:R-:W0:Y:S01]  /*0020*/  S2UR UR4, SR_CTAID.X ;  /* 0x00000000000479c3 */ /* 0x000e220000002500 */
[----:B------:R-:W-:Y:S07]  /*0030*/  BSSY.RECONVERGENT B0, `(.L_x_0) ;  /* 0x000000e000007945 */ /* 0x000fee0003800200 */
[----:B------:R-:W0:Y:S08]  /*0040*/  LDC R5, c[0x0][0x360] ;  /* 0x0000d800ff057b82 */ /* 0x000e300000000800 */
[----:B------:R-:W1:Y:S01]  /*0050*/  LDC.64 R2, c[0x0][0x380] ;  /* 0x0000e000ff027b82 */ /* 0x000e620000000a00 */
[----:B0-----:R-:W-:Y:S01]  /*0060*/  IMAD R5, R5, UR4, R0 ;  /* 0x0000000405057c24 */ /* 0x001fe2000f8e0200 */
[----:B------:R-:W0:Y:S04]  /*0070*/  LDCU.64 UR4, c[0x0][0x358] ;  /* 0x00006b00ff0477ac */ /* 0x000e280008000a00 */
[----:B------:R-:W-:-:S02]  /*0080*/  ISETP.GT.AND P0, PT, R5, 0x3, PT ;  /* 0x000000030500780c */ /* 0x000fc40003f04270 */
[C---:B------:R-:W-:Y:S01]  /*0090*/  ISETP.GT.AND P1, PT, R5.reuse, 0x1, PT ;  /* 0x000000010500780c */ /* 0x040fe20003f24270 */
[C---:B-1----:R-:W-:Y:S01]  /*00a0*/  IMAD.WIDE R2, R5.reuse, 0x4, R2 ;  /* 0x0000000405027825 */ /* 0x042fe200078e0202 */
[----:B------:R-:W-:-:S09]  /*00b0*/  ISETP.GT.AND P2, PT, R5, RZ, PT ;  /* 0x000000ff0500720c */ /* 0x000fd20003f44270 */
[----:B------:R-:W-:Y:S05]  /*00c0*/  @P0 BRA `(.L_x_1) ;  /* 0x0000000000100947 */ /* 0x000fea0003800000 */
[----:B0-----:R-:W2:Y:S04]  /*00d0*/  LDG.E R0, desc[UR4][R2.64+0x10] ;  /* 0x0000100402007981 */ /* 0x001ea8000c1e1900 */
[----:B------:R-:W2:Y:S02]  /*00e0*/  LDG.E R5, desc[UR4][R2.64] ;  /* 0x0000000402057981 */ /* 0x000ea4000c1e1900 */
[----:B--2---:R-:W-:-:S05]  /*00f0*/  FADD R5, R0, R5 ;  /* 0x0000000500057221 */ /* 0x004fca0000000000 */
[----:B------:R1:W-:Y:S02]  /*0100*/  STG.E desc[UR4][R2.64], R5 ;  /* 0x0000000502007986 */ /* 0x0003e4000c101904 */
.L_x_1:
[----:B0-----:R-:W-:Y:S05]  /*0110*/  BSYNC.RECONVERGENT B0 ;  /* 0x0000000000007941 */ /* 0x001fea0003800200 */
.L_x_0:
[----:B------:R-:W-:Y:S06]  /*0120*/  BAR.SYNC.DEFER_BLOCKING 0x0 ;  /* 0x0000000000007b1d */ /* 0x000fec0000010000 */
[----:B------:R-:W-:Y:S04]  /*0130*/  BSSY.RECONVERGENT B0, `(.L_x_2) ;  /* 0x0000006000007945 */ /* 0x000fe80003800200 */
[----:B------:R-:W-:Y:S05]  /*0140*/  @P1 BRA `(.L_x_3) ;  /* 0x0000000000101947 */ /* 0x000fea0003800000 */
[----:B------:R-:W2:Y:S04]  /*0150*/  LDG.E R0, desc[UR4][R2.64+0x8] ;  /* 0x0000080402007981 */ /* 0x000ea8000c1e1900 */
[----:B-1----:R-:W2:Y:S02]  /*0160*/  LDG.E R5, desc[UR4][R2.64] ;  /* 0x0000000402057981 */ /* 0x002ea4000c1e1900 */
[----:B--2---:R-:W-:-:S05]  /*0170*/  FADD R5, R0, R5 ;  /* 0x0000000500057221 */ /* 0x004fca0000000000 */
[----:B------:R0:W-:Y:S02]  /*0180*/  STG.E desc[UR4][R2.64], R5 ;  /* 0x0000000502007986 */ /* 0x0001e4000c101904 */
.L_x_3:
[----:B------:R-:W-:Y:S05]  /*0190*/  BSYNC.RECONVERGENT B0 ;  /* 0x0000000000007941 */ /* 0x000fea0003800200 */
.L_x_2:
[----:B------:R-:W-:Y:S06]  /*01a0*/  BAR.SYNC.DEFER_BLOCKING 0x0 ;  /* 0x0000000000007b1d */ /* 0x000fec0000010000 */
[----:B------:R-:W-:Y:S04]  /*01b0*/  BSSY.RECONVERGENT B0, `(.L_x_4) ;  /* 0x0000006000007945 */ /* 0x000fe80003800200 */
[----:B------:R-:W-:Y:S05]  /*01c0*/  @P2 BRA `(.L_x_5) ;  /* 0x0000000000102947 */ /* 0x000fea0003800000 */
[----:B------:R-:W2:Y:S04]  /*01d0*/  LDG.E R0, desc[UR4][R2.64+0x4] ;  /* 0x0000040402007981 */ /* 0x000ea8000c1e1900 */
[----:B01----:R-:W2:Y:S02]  /*01e0*/  LDG.E R5, desc[UR4][R2.64] ;  /* 0x0000000402057981 */ /* 0x003ea4000c1e1900 */
[----:B--2---:R-:W-:-:S05]  /*01f0*/  FADD R5, R0, R5 ;  /* 0x0000000500057221 */ /* 0x004fca0000000000 */
[----:B------:R2:W-:Y:S02]  /*0200*/  STG.E desc[UR4][R2.64], R5 ;  /* 0x0000000502007986 */ /* 0x0005e4000c101904 */
.L_x_5:
[----:B------:R-:W-:Y:S05]  /*0210*/  BSYNC.RECONVERGENT B0 ;  /* 0x0000000000007941 */ /* 0x000fea0003800200 */
.L_x_4:
[----:B------:R-:W-:Y:S06]  /*0220*/  BAR.SYNC.DEFER_BLOCKING 0x0 ;  /* 0x0000000000007b1d */ /* 0x000fec0000010000 */
[----:B------:R-:W-:Y:S05]  /*0230*/  EXIT ;  /* 0x000000000000794d */ /* 0x000fea0003800000 */
.L_x_6:
[----:B------:R-:W-:-:S00]  /*0240*/  BRA `(.L_x_6) ;  /* 0xfffffffc00fc7947 */ /* 0x000fc0000383ffff */
[----:B------:R-:W-:-:S00]  /*0250*/  NOP ;  /* 0x0000000000007918 */ /* 0x000fc00000000000 */
        /* <DEDUP_REMOVED lines=10> */
.L_x_7:


//--------------------- .nv.shared.reserved.0     --------------------------
	.section	.nv.shared.reserved.0,"aw",@nobits
	.weak		__nv_reservedSMEM_offset_0_alias
	.size		__nv_reservedSMEM_offset_0_alias, 0, 64
	.other		__nv_reservedSMEM_offset_0_alias,@"STO_CUDA_RESERVED_SHARED STV_DEFAULT"
__nv_reservedSMEM_offset_0_alias:
	.zero		0
	.zero		64


//--------------------- .nv.constant0._Z12reduceVectorPfi --------------------------
	.section	.nv.constant0._Z12reduceVectorPfi,"a",@progbits
	.sectionflags	@""
	.align	4
.nv.constant0._Z12reduceVectorPfi:
	.zero		908


//--------------------- SYMBOLS --------------------------

	.type		.nv.reservedSmem.offset0,@object
	.size		.nv.reservedSmem.offset0,0x4
